//
// Generated by NVIDIA NVVM Compiler
//
// Compiler Build ID: CL-36424714
// Cuda compilation tools, release 13.0, V13.0.88
// Based on NVVM 20.0.0
//

.version 9.0
.target sm_100
.address_size 64

	// .globl	r_3_3_3_3_9

.visible .entry r_3_3_3_3_9(
	.param .u64 .ptr .align 1 r_3_3_3_3_9_param_0,
	.param .u64 .ptr .align 1 r_3_3_3_3_9_param_1,
	.param .u64 .ptr .align 1 r_3_3_3_3_9_param_2
)
.maxntid 9
{
	.reg .b32 	%r<9>;
	.reg .b32 	%f<28>;
	.reg .b64 	%rd<13>;

	ld.param.u64 	%rd1, [r_3_3_3_3_9_param_0];
	ld.param.u64 	%rd2, [r_3_3_3_3_9_param_1];
	ld.param.u64 	%rd3, [r_3_3_3_3_9_param_2];
	cvta.to.global.u64 	%rd4, %rd1;
	cvta.to.global.u64 	%rd5, %rd2;
	cvta.to.global.u64 	%rd6, %rd3;
	mov.u32 	%r1, %ctaid.x;
	mov.u32 	%r2, %ctaid.y;
	mov.u32 	%r3, %tid.x;
	mov.u32 	%r4, %tid.y;
	mul.lo.s32 	%r5, %r3, 9;
	mad.lo.s32 	%r6, %r1, 3, %r4;
	mul.wide.u32 	%rd7, %r6, 4;
	add.s64 	%rd8, %rd6, %rd7;
	ld.global.f32 	%f1, [%rd8];
	mad.lo.s32 	%r7, %r2, 27, %r5;
	mul.wide.u32 	%rd9, %r7, 4;
	add.s64 	%rd10, %rd5, %rd9;
	ld.global.f32 	%f2, [%rd10];
	ld.global.f32 	%f3, [%rd8+36];
	ld.global.f32 	%f4, [%rd8+72];
	ld.global.f32 	%f5, [%rd8+108];
	ld.global.f32 	%f6, [%rd8+144];
	ld.global.f32 	%f7, [%rd8+180];
	ld.global.f32 	%f8, [%rd8+216];
	ld.global.f32 	%f9, [%rd8+252];
	ld.global.f32 	%f10, [%rd8+288];
	ld.global.f32 	%f11, [%rd10+4];
	ld.global.f32 	%f12, [%rd10+8];
	ld.global.f32 	%f13, [%rd10+12];
	ld.global.f32 	%f14, [%rd10+16];
	ld.global.f32 	%f15, [%rd10+20];
	ld.global.f32 	%f16, [%rd10+24];
	ld.global.f32 	%f17, [%rd10+28];
	ld.global.f32 	%f18, [%rd10+32];
	mul.f32 	%f19, %f3, %f11;
	fma.rn.f32 	%f20, %f1, %f2, %f19;
	fma.rn.f32 	%f21, %f4, %f12, %f20;
	fma.rn.f32 	%f22, %f5, %f13, %f21;
	fma.rn.f32 	%f23, %f6, %f14, %f22;
	fma.rn.f32 	%f24, %f7, %f15, %f23;
	fma.rn.f32 	%f25, %f8, %f16, %f24;
	fma.rn.f32 	%f26, %f9, %f17, %f25;
	fma.rn.f32 	%f27, %f10, %f18, %f26;
	add.s32 	%r8, %r7, %r6;
	mul.wide.u32 	%rd11, %r8, 4;
	add.s64 	%rd12, %rd4, %rd11;
	st.global.f32 	[%rd12], %f27;
	ret;

}


// ===== COMPILED SASS (sm_100) =====

	.target	sm_100

	.elftype	@"ET_EXEC"


//--------------------- .note.nv.tkinfo           --------------------------
	.section	.note.nv.tkinfo,"",@"SHT_NOTE"
	.sectionflags	@"SHF_NOTE_NV_TKINFO"
	.tkinfo
        /*0018*/ 	.word	0x00000002
        /*0030*/ 	.string	""
        /*0030*/ 	.string	"ptxas"
        /*0030*/ 	.string	"Cuda compilation tools, release 13.0, V13.0.88"
        /*0030*/ 	.string	"Build cuda_13.0.r13.0/compiler.36424714_0"
        /*0030*/ 	.string	"-arch sm_100 -m 64 "



//--------------------- .note.nv.cuinfo           --------------------------
	.section	.note.nv.cuinfo,"",@"SHT_NOTE"
	.sectionflags	@"SHF_NOTE_NV_CUINFO"
        /*0018*/ 	.short	0x0002
        /*001a*/ 	.short	0x0064
        /*001c*/ 	.short	0x0082
	.zero		2


//--------------------- .nv.info                  --------------------------
	.section	.nv.info,"",@"SHT_CUDA_INFO"
	.align	4


	//----- nvinfo : EIATTR_REGCOUNT
	.align		4
        /*0000*/ 	.byte	0x04, 0x2f
        /*0002*/ 	.short	(.L_1 - .L_0)
	.align		4
.L_0:
        /*0004*/ 	.word	index@(r_3_3_3_3_9)
        /*0008*/ 	.word	0x0000001c


	//----- nvinfo : EIATTR_FRAME_SIZE
	.align		4
.L_1:
        /*000c*/ 	.byte	0x04, 0x11
        /*000e*/ 	.short	(.L_3 - .L_2)
	.align		4
.L_2:
        /*0010*/ 	.word	index@(r_3_3_3_3_9)
        /*0014*/ 	.word	0x00000000


	//----- nvinfo : EIATTR_MIN_STACK_SIZE
	.align		4
.L_3:
        /*0018*/ 	.byte	0x04, 0x12
        /*001a*/ 	.short	(.L_5 - .L_4)
	.align		4
.L_4:
        /*001c*/ 	.word	index@(r_3_3_3_3_9)
        /*0020*/ 	.word	0x00000000
.L_5:


//--------------------- .nv.compat                --------------------------
	.section	.nv.compat,"",@"SHT_CUDA_COMPAT_INFO"
	.align	4
        /*0000*/ 	.byte	0x02, 0x09, 0x00, 0x00, 0x02, 0x02, 0x01, 0x00, 0x02, 0x05, 0x05, 0x00, 0x03, 0x07, 0x01, 0x01
        /*0010*/ 	.byte	0x02, 0x03, 0x00, 0x00, 0x02, 0x06, 0x01, 0x00, 0x04, 0x0b, 0x08, 0x00, 0x09, 0x00, 0x00, 0x00
        /*0020*/ 	.byte	0x00, 0x00, 0x00, 0x00


//--------------------- .nv.info.r_3_3_3_3_9      --------------------------
	.section	.nv.info.r_3_3_3_3_9,"",@"SHT_CUDA_INFO"
	.sectionflags	@""
	.align	4


	//----- nvinfo : EIATTR_CUDA_API_VERSION
	.align		4
        /*0000*/ 	.byte	0x04, 0x37
        /*0002*/ 	.short	(.L_7 - .L_6)
.L_6:
        /*0004*/ 	.word	0x00000082


	//----- nvinfo : EIATTR_KPARAM_INFO
	.align		4
.L_7:
        /*0008*/ 	.byte	0x04, 0x17
        /*000a*/ 	.short	(.L_9 - .L_8)
.L_8:
        /*000c*/ 	.word	0x00000000
        /*0010*/ 	.short	0x0002
        /*0012*/ 	.short	0x0010
        /*0014*/ 	.byte	0x00, 0xf5, 0x21, 0x00


	//----- nvinfo : EIATTR_KPARAM_INFO
	.align		4
.L_9:
        /*0018*/ 	.byte	0x04, 0x17
        /*001a*/ 	.short	(.L_11 - .L_10)
.L_10:
        /*001c*/ 	.word	0x00000000
        /*0020*/ 	.short	0x0001
        /*0022*/ 	.short	0x0008
        /*0024*/ 	.byte	0x00, 0xf5, 0x21, 0x00


	//----- nvinfo : EIATTR_KPARAM_INFO
	.align		4
.L_11:
        /*0028*/ 	.byte	0x04, 0x17
        /*002a*/ 	.short	(.L_13 - .L_12)
.L_12:
        /*002c*/ 	.word	0x00000000
        /*0030*/ 	.short	0x0000
        /*0032*/ 	.short	0x0000
        /*0034*/ 	.byte	0x00, 0xf5, 0x21, 0x00


	//----- nvinfo : EIATTR_SPARSE_MMA_MASK
	.align		4
.L_13:
        /*0038*/ 	.byte	0x03, 0x50
        /*003a*/ 	.short	0x0000


	//----- nvinfo : EIATTR_MAXREG_COUNT
	.align		4
        /*003c*/ 	.byte	0x03, 0x1b
        /*003e*/ 	.short	0x00ff


	//----- nvinfo : EIATTR_MERCURY_ISA_VERSION
	.align		4
        /*0040*/ 	.byte	0x03, 0x5f
        /*0042*/ 	.short	0x0101


	//----- nvinfo : EIATTR_VRC_CTA_INIT_COUNT
	.align		4
        /*0044*/ 	.byte	0x02, 0x4a
	.zero		1
	.zero		1


	//----- nvinfo : EIATTR_EXIT_INSTR_OFFSETS
	.align		4
        /*0048*/ 	.byte	0x04, 0x1c
        /*004a*/ 	.short	(.L_15 - .L_14)


	//   ....[0]....
.L_14:
        /*004c*/ 	.word	0x000002c0


	//----- nvinfo : EIATTR_MAX_THREADS
	.align		4
.L_15:
        /*0050*/ 	.byte	0x04, 0x05
        /*0052*/ 	.short	(.L_17 - .L_16)
.L_16:
        /*0054*/ 	.word	0x00000009
        /*0058*/ 	.word	0x00000001
        /*005c*/ 	.word	0x00000001


	//----- nvinfo : EIATTR_CBANK_PARAM_SIZE
	.align		4
.L_17:
        /*0060*/ 	.byte	0x03, 0x19
        /*0062*/ 	.short	0x0018


	//----- nvinfo : EIATTR_PARAM_CBANK
	.align		4
        /*0064*/ 	.byte	0x04, 0x0a
        /*0066*/ 	.short	(.L_19 - .L_18)
	.align		4
.L_18:
        /*0068*/ 	.word	index@(.nv.constant0.r_3_3_3_3_9)
        /*006c*/ 	.short	0x0380
        /*006e*/ 	.short	0x0018


	//----- nvinfo : EIATTR_SW_WAR
	.align		4
.L_19:
        /*0070*/ 	.byte	0x04, 0x36
        /*0072*/ 	.short	(.L_21 - .L_20)
.L_20:
        /*0074*/ 	.word	0x00000008
.L_21:


//--------------------- .nv.callgraph             --------------------------
	.section	.nv.callgraph,"",@"SHT_CUDA_CALLGRAPH"
	.align	4
	.sectionentsize	8
	.align		4
        /*0000*/ 	.word	0x00000000
	.align		4
        /*0004*/ 	.word	0xffffffff
	.align		4
        /*0008*/ 	.word	0x00000000
	.align		4
        /*000c*/ 	.word	0xfffffffe
	.align		4
        /*0010*/ 	.word	0x00000000
	.align		4
        /*0014*/ 	.word	0xfffffffd
	.align		4
        /*0018*/ 	.word	0x00000000
	.align		4
        /*001c*/ 	.word	0xfffffffc


//--------------------- .text.r_3_3_3_3_9         --------------------------
	.section	.text.r_3_3_3_3_9,"ax",@progbits
	.align	128
        .global         r_3_3_3_3_9
        .type           r_3_3_3_3_9,@function
        .size           r_3_3_3_3_9,(.L_x_1 - r_3_3_3_3_9)
        .other          r_3_3_3_3_9,@"STO_CUDA_ENTRY STV_DEFAULT"
r_3_3_3_3_9:
.text.r_3_3_3_3_9:
[----:B------:R-:W-:Y:S01]  /*0000*/  LDC R1, c[0x0][0x37c] ;  /* 0x0000df00ff017b82 */ /* 0x000fe20000000800 */
[----:B------:R-:W0:Y:S07]  /*0010*/  S2R R0, SR_CTAID.Y ;  /* 0x0000000000007919 */ /* 0x000e2e0000002600 */
[----:B------:R-:W1:Y:S01]  /*0020*/  LDC.64 R2, c[0x0][0x390] ;  /* 0x0000e400ff027b82 */ /* 0x000e620000000a00 */
[----:B------:R-:W2:Y:S01]  /*0030*/  LDCU.64 UR4, c[0x0][0x358] ;  /* 0x00006b00ff0477ac */ /* 0x000ea20008000a00 */
[----:B------:R-:W0:Y:S01]  /*0040*/  S2R R7, SR_TID.X ;  /* 0x0000000000077919 */ /* 0x000e220000002100 */
[----:B------:R-:W3:Y:S05]  /*0050*/  S2R R9, SR_CTAID.X ;  /* 0x0000000000097919 */ /* 0x000eea0000002500 */
[----:B------:R-:W4:Y:S01]  /*0060*/  LDC.64 R4, c[0x0][0x388] ;  /* 0x0000e200ff047b82 */ /* 0x000f220000000a00 */
[----:B------:R-:W3:Y:S01]  /*0070*/  S2R R6, SR_TID.Y ;  /* 0x0000000000067919 */ /* 0x000ee20000002200 */
[----:B0-----:R-:W-:-:S05]  /*0080*/  IMAD R0, R0, 0x3, R7 ;  /* 0x0000000300007824 */ /* 0x001fca00078e0207 */
[----:B------:R-:W-:Y:S01]  /*0090*/  LEA R8, R0, R0, 0x3 ;  /* 0x0000000000087211 */ /* 0x000fe200078e18ff */
[----:B---3--:R-:W-:-:S04]  /*00a0*/  IMAD R9, R9, 0x3, R6 ;  /* 0x0000000309097824 */ /* 0x008fc800078e0206 */
[----:B----4-:R-:W-:-:S04]  /*00b0*/  IMAD.WIDE.U32 R4, R8, 0x4, R4 ;  /* 0x0000000408047825 */ /* 0x010fc800078e0004 */
[C---:B-1----:R-:W-:Y:S01]  /*00c0*/  IMAD.WIDE.U32 R2, R9.reuse, 0x4, R2 ;  /* 0x0000000409027825 */ /* 0x042fe200078e0002 */
[----:B--2---:R-:W2:Y:S04]  /*00d0*/  LDG.E R17, desc[UR4][R4.64+0x4] ;  /* 0x0000040404117981 */ /* 0x004ea8000c1e1900 */
[----:B------:R-:W2:Y:S04]  /*00e0*/  LDG.E R6, desc[UR4][R2.64+0x24] ;  /* 0x0000240402067981 */ /* 0x000ea8000c1e1900 */
[----:B------:R-:W3:Y:S04]  /*00f0*/  LDG.E R0, desc[UR4][R2.64] ;  /* 0x0000000402007981 */ /* 0x000ee8000c1e1900 */
[----:B------:R-:W3:Y:S04]  /*0100*/  LDG.E R7, desc[UR4][R4.64] ;  /* 0x0000000404077981 */ /* 0x000ee8000c1e1900 */
[----:B------:R-:W4:Y:S04]  /*0110*/  LDG.E R10, desc[UR4][R2.64+0x48] ;  /* 0x00004804020a7981 */ /* 0x000f28000c1e1900 */
[----:B------:R-:W4:Y:S04]  /*0120*/  LDG.E R19, desc[UR4][R4.64+0x8] ;  /* 0x0000080404137981 */ /* 0x000f28000c1e1900 */
[----:B------:R-:W5:Y:S04]  /*0130*/  LDG.E R11, desc[UR4][R2.64+0x6c] ;  /* 0x00006c04020b7981 */ /* 0x000f68000c1e1900 */
        /* <DEDUP_REMOVED lines=9> */
[----:B------:R0:W5:Y:S04]  /*01d0*/  LDG.E R16, desc[UR4][R2.64+0x120] ;  /* 0x0001200402107981 */ /* 0x000168000c1e1900 */
[----:B------:R-:W5:Y:S01]  /*01e0*/  LDG.E R25, desc[UR4][R4.64+0x20] ;  /* 0x0000200404197981 */ /* 0x000f62000c1e1900 */
[----:B------:R-:W-:Y:S01]  /*01f0*/  IADD3 R9, PT, PT, R9, R8, RZ ;  /* 0x0000000809097210 */ /* 0x000fe20007ffe0ff */
[----:B--2---:R-:W-:-:S04]  /*0200*/  FMUL R17, R6, R17 ;  /* 0x0000001106117220 */ /* 0x004fc80000400000 */
[----:B---3--:R-:W-:Y:S02]  /*0210*/  FFMA R17, R0, R7, R17 ;  /* 0x0000000700117223 */ /* 0x008fe40000000011 */
[----:B------:R-:W0:Y:S02]  /*0220*/  LDC.64 R6, c[0x0][0x380] ;  /* 0x0000e000ff067b82 */ /* 0x000e240000000a00 */
[----:B----4-:R-:W-:-:S04]  /*0230*/  FFMA R10, R10, R19, R17 ;  /* 0x000000130a0a7223 */ /* 0x010fc80000000011 */
[----:B-----5:R-:W-:-:S04]  /*0240*/  FFMA R11, R11, R18, R10 ;  /* 0x000000120b0b7223 */ /* 0x020fc8000000000a */
[----:B------:R-:W-:-:S04]  /*0250*/  FFMA R12, R12, R21, R11 ;  /* 0x000000150c0c7223 */ /* 0x000fc8000000000b */
[----:B------:R-:W-:-:S04]  /*0260*/  FFMA R13, R13, R20, R12 ;  /* 0x000000140d0d7223 */ /* 0x000fc8000000000c */
[----:B------:R-:W-:Y:S01]  /*0270*/  FFMA R14, R14, R23, R13 ;  /* 0x000000170e0e7223 */ /* 0x000fe2000000000d */
[----:B0-----:R-:W-:-:S04]  /*0280*/  IMAD.WIDE.U32 R2, R9, 0x4, R6 ;  /* 0x0000000409027825 */ /* 0x001fc800078e0006 */
[----:B------:R-:W-:-:S04]  /*0290*/  FFMA R15, R15, R22, R14 ;  /* 0x000000160f0f7223 */ /* 0x000fc8000000000e */
[----:B------:R-:W-:-:S05]  /*02a0*/  FFMA R15, R16, R25, R15 ;  /* 0x00000019100f7223 */ /* 0x000fca000000000f */
[----:B------:R-:W-:Y:S01]  /*02b0*/  STG.E desc[UR4][R2.64], R15 ;  /* 0x0000000f02007986 */ /* 0x000fe2000c101904 */
[----:B------:R-:W-:Y:S05]  /*02c0*/  EXIT ;  /* 0x000000000000794d */ /* 0x000fea0003800000 */
.L_x_0:
[----:B------:R-:W-:-:S00]  /*02d0*/  BRA `(.L_x_0) ;  /* 0xfffffffc00fc7947 */ /* 0x000fc0000383ffff */
[----:B------:R-:W-:-:S00]  /*02e0*/  NOP ;  /* 0x0000000000007918 */ /* 0x000fc00000000000 */
        /* <DEDUP_REMOVED lines=9> */
.L_x_1:


//--------------------- .nv.shared.reserved.0     --------------------------
	.section	.nv.shared.reserved.0,"aw",@nobits
	.weak		__nv_reservedSMEM_offset_0_alias
	.size		__nv_reservedSMEM_offset_0_alias, 0, 64
	.other		__nv_reservedSMEM_offset_0_alias,@"STO_CUDA_RESERVED_SHARED STV_DEFAULT"
__nv_reservedSMEM_offset_0_alias:
	.zero		0
	.zero		64


//--------------------- .nv.constant0.r_3_3_3_3_9 --------------------------
	.section	.nv.constant0.r_3_3_3_3_9,"a",@progbits
	.sectionflags	@""
	.align	4
.nv.constant0.r_3_3_3_3_9:
	.zero		920


//--------------------- SYMBOLS --------------------------

	.type		.nv.reservedSmem.offset0,@object
	.size		.nv.reservedSmem.offset0,0x4
